	.headerflags	@"EF_CUDA_TEXMODE_UNIFIED EF_CUDA_64BIT_ADDRESS EF_CUDA_ACCELERATORS EF_CUDA_SM90 EF_CUDA_VIRTUAL_SM(EF_CUDA_SM90)"
	.elftype	@"ET_EXEC"


//--------------------- .nv.info                  --------------------------
	.section	.nv.info,"",@"SHT_CUDA_INFO"
	.align	4


	//----- nvinfo : EIATTR_REGCOUNT
	.align		4
        /*0000*/ 	.byte	0x04, 0x2f
        /*0002*/ 	.short	(.L_1 - .L_0)
	.align		4
.L_0:
        /*0004*/ 	.word	index@(triton_poi_fused_convolution_leaky_relu_7)
        /*0008*/ 	.word	0x00000010


	//----- nvinfo : EIATTR_MIN_STACK_SIZE
	.align		4
.L_1:
        /*000c*/ 	.byte	0x04, 0x12
        /*000e*/ 	.short	(.L_3 - .L_2)
	.align		4
.L_2:
        /*0010*/ 	.word	index@(triton_poi_fused_convolution_leaky_relu_7)
        /*0014*/ 	.word	0x00000000


	//----- nvinfo : EIATTR_FRAME_SIZE
	.align		4
.L_3:
        /*0018*/ 	.byte	0x04, 0x11
        /*001a*/ 	.short	(.L_5 - .L_4)
	.align		4
.L_4:
        /*001c*/ 	.word	index@(triton_poi_fused_convolution_leaky_relu_7)
        /*0020*/ 	.word	0x00000000


	//----- nvinfo : EIATTR_MIN_STACK_SIZE
	.align		4
.L_5:
        /*0024*/ 	.byte	0x04, 0x12
        /*0026*/ 	.short	(.L_7 - .L_6)
	.align		4
.L_6:
        /*0028*/ 	.word	index@(triton_poi_fused_convolution_leaky_relu_7)
        /*002c*/ 	.word	0x00000000
.L_7:


//--------------------- .nv.info.triton_poi_fused_convolution_leaky_relu_7 --------------------------
	.section	.nv.info.triton_poi_fused_convolution_leaky_relu_7,"",@"SHT_CUDA_INFO"
	.sectionflags	@""
	.align	4


	//----- nvinfo : EIATTR_CUDA_API_VERSION
	.align		4
        /*0000*/ 	.byte	0x04, 0x37
        /*0002*/ 	.short	(.L_9 - .L_8)
.L_8:
        /*0004*/ 	.word	0x0000007c


	//----- nvinfo : EIATTR_KPARAM_INFO
	.align		4
.L_9:
        /*0008*/ 	.byte	0x04, 0x17
        /*000a*/ 	.short	(.L_11 - .L_10)
.L_10:
        /*000c*/ 	.word	0x00000000
        /*0010*/ 	.short	0x0003
        /*0012*/ 	.short	0x0018
        /*0014*/ 	.byte	0x00, 0xf0, 0x11, 0x00


	//----- nvinfo : EIATTR_KPARAM_INFO
	.align		4
.L_11:
        /*0018*/ 	.byte	0x04, 0x17
        /*001a*/ 	.short	(.L_13 - .L_12)
.L_12:
        /*001c*/ 	.word	0x00000000
        /*0020*/ 	.short	0x0002
        /*0022*/ 	.short	0x0010
        /*0024*/ 	.byte	0x00, 0xf4, 0x21, 0x00


	//----- nvinfo : EIATTR_KPARAM_INFO
	.align		4
.L_13:
        /*0028*/ 	.byte	0x04, 0x17
        /*002a*/ 	.short	(.L_15 - .L_14)
.L_14:
        /*002c*/ 	.word	0x00000000
        /*0030*/ 	.short	0x0001
        /*0032*/ 	.short	0x0008
        /*0034*/ 	.byte	0x00, 0xf4, 0x21, 0x00


	//----- nvinfo : EIATTR_KPARAM_INFO
	.align		4
.L_15:
        /*0038*/ 	.byte	0x04, 0x17
        /*003a*/ 	.short	(.L_17 - .L_16)
.L_16:
        /*003c*/ 	.word	0x00000000
        /*0040*/ 	.short	0x0000
        /*0042*/ 	.short	0x0000
        /*0044*/ 	.byte	0x00, 0xf4, 0x21, 0x00


	//----- nvinfo : EIATTR_SPARSE_MMA_MASK
	.align		4
.L_17:
        /*0048*/ 	.byte	0x03, 0x50
        /*004a*/ 	.short	0x0000


	//----- nvinfo : EIATTR_MAXREG_COUNT
	.align		4
        /*004c*/ 	.byte	0x03, 0x1b
        /*004e*/ 	.short	0x00ff


	//----- nvinfo : EIATTR_EXIT_INSTR_OFFSETS
	.align		4
        /*0050*/ 	.byte	0x04, 0x1c
        /*0052*/ 	.short	(.L_19 - .L_18)


	//   ....[0]....
.L_18:
        /*0054*/ 	.word	0x00000220


	//   ....[1]....
        /*0058*/ 	.word	0x00000240


	//----- nvinfo : EIATTR_REQNTID
	.align		4
.L_19:
        /*005c*/ 	.byte	0x04, 0x10
        /*005e*/ 	.short	(.L_21 - .L_20)
.L_20:
        /*0060*/ 	.word	0x00000080
        /*0064*/ 	.word	0x00000001
        /*0068*/ 	.word	0x00000001


	//----- nvinfo : EIATTR_CBANK_PARAM_SIZE
	.align		4
.L_21:
        /*006c*/ 	.byte	0x03, 0x19
        /*006e*/ 	.short	0x001c


	//----- nvinfo : EIATTR_PARAM_CBANK
	.align		4
        /*0070*/ 	.byte	0x04, 0x0a
        /*0072*/ 	.short	(.L_23 - .L_22)
	.align		4
.L_22:
        /*0074*/ 	.word	index@(.nv.constant0.triton_poi_fused_convolution_leaky_relu_7)
        /*0078*/ 	.short	0x0210
        /*007a*/ 	.short	0x001c


	//----- nvinfo : EIATTR_SW_WAR
	.align		4
.L_23:
        /*007c*/ 	.byte	0x04, 0x36
        /*007e*/ 	.short	(.L_25 - .L_24)
.L_24:
        /*0080*/ 	.word	0x00000008
.L_25:


//--------------------- .nv.callgraph             --------------------------
	.section	.nv.callgraph,"",@"SHT_CUDA_CALLGRAPH"
	.align	4
	.sectionentsize	8
	.align		4
        /*0000*/ 	.word	0x00000000
	.align		4
        /*0004*/ 	.word	0xffffffff
	.align		4
        /*0008*/ 	.word	0x00000000
	.align		4
        /*000c*/ 	.word	0xfffffffe
	.align		4
        /*0010*/ 	.word	0x00000000
	.align		4
        /*0014*/ 	.word	0xfffffffd
	.align		4
        /*0018*/ 	.word	0x00000000
	.align		4
        /*001c*/ 	.word	0xfffffffc


//--------------------- .text.triton_poi_fused_convolution_leaky_relu_7 --------------------------
	.section	.text.triton_poi_fused_convolution_leaky_relu_7,"ax",@progbits
	.align	128
        .global         triton_poi_fused_convolution_leaky_relu_7
        .type           triton_poi_fused_convolution_leaky_relu_7,@function
        .size           triton_poi_fused_convolution_leaky_relu_7,(.L_x_1 - triton_poi_fused_convolution_leaky_relu_7)
        .other          triton_poi_fused_convolution_leaky_relu_7,@"STO_CUDA_ENTRY STV_DEFAULT"
triton_poi_fused_convolution_leaky_relu_7:
.text.triton_poi_fused_convolution_leaky_relu_7:
[----:B------:R-:W0:Y:S02]  /*0000*/  LDC R1, c[0x0][0x28] ;  /* 0x00000a00ff017b82 */ /* 0x000e240000000800 */
[----:B------:R-:W1:Y:S01]  /*0010*/  S2R R0, SR_TID.X ;  /* 0x0000000000007919 */ /* 0x000e620000002100 */
[----:B------:R-:W2:Y:S01]  /*0020*/  LDC.64 R4, c[0x0][0x218] ;  /* 0x00008600ff047b82 */ /* 0x000ea20000000a00 */
[----:B------:R-:W-:Y:S01]  /*0030*/  CS2R R10, SRZ ;  /* 0x00000000000a7805 */ /* 0x000fe2000001ff00 */
[----:B------:R-:W-:Y:S01]  /*0040*/  ULDC.64 UR4, c[0x0][0x208] ;  /* 0x0000820000047ab9 */ /* 0x000fe20000000a00 */
[----:B------:R-:W3:Y:S01]  /*0050*/  S2R R7, SR_CTAID.X ;  /* 0x0000000000077919 */ /* 0x000ee20000002500 */
[----:B------:R-:W-:-:S04]  /*0060*/  ULDC.64 UR6, c[0x0][0x220] ;  /* 0x0000880000067ab9 */ /* 0x000fc80000000a00 */
[----:B------:R-:W4:Y:S01]  /*0070*/  LDC.64 R2, c[0x0][0x210] ;  /* 0x00008400ff027b82 */ /* 0x000f220000000a00 */
[----:B-1----:R-:W-:Y:S01]  /*0080*/  IMAD.SHL.U32 R0, R0, 0x2, RZ ;  /* 0x0000000200007824 */ /* 0x002fe200078e00ff */
[----:B---3--:R-:W-:-:S04]  /*0090*/  SHF.R.S32.HI R6, RZ, 0x17, R7 ;  /* 0x00000017ff067819 */ /* 0x008fc80000011407 */
[----:B------:R-:W-:-:S05]  /*00a0*/  LOP3.LUT R0, R0, 0xfe, RZ, 0xc0, !PT ;  /* 0x000000fe00007812 */ /* 0x000fca00078ec0ff */
[----:B------:R-:W-:Y:S01]  /*00b0*/  IMAD R7, R7, 0x100, R0 ;  /* 0x0000010007077824 */ /* 0x000fe200078e0200 */
[----:B------:R-:W-:-:S03]  /*00c0*/  SGXT R0, R6, 0x1 ;  /* 0x000000010600781a */ /* 0x000fc60000000200 */
[C---:B----4-:R-:W-:Y:S01]  /*00d0*/  IMAD.WIDE R2, R7.reuse, 0x4, R2 ;  /* 0x0000000407027825 */ /* 0x050fe200078e0202 */
[----:B------:R-:W-:Y:S02]  /*00e0*/  LEA.HI R0, R0, R7, RZ, 0x7 ;  /* 0x0000000700007211 */ /* 0x000fe400078f38ff */
[----:B------:R-:W-:Y:S02]  /*00f0*/  ISETP.GE.AND P2, PT, R7, 0xa200, PT ;  /* 0x0000a2000700780c */ /* 0x000fe40003f46270 */
[----:B------:R-:W-:-:S05]  /*0100*/  LOP3.LUT R0, R0, 0xffffff80, RZ, 0xc0, !PT ;  /* 0xffffff8000007812 */ /* 0x000fca00078ec0ff */
[----:B------:R-:W-:-:S04]  /*0110*/  IMAD.IADD R9, R7, 0x1, -R0 ;  /* 0x0000000107097824 */ /* 0x000fc800078e0a00 */
[----:B--2---:R-:W-:Y:S01]  /*0120*/  IMAD.WIDE R4, R9, 0x4, R4 ;  /* 0x0000000409047825 */ /* 0x004fe200078e0204 */
[----:B------:R-:W-:-:S04]  /*0130*/  CS2R R8, SRZ ;  /* 0x0000000000087805 */ /* 0x000fc8000001ff00 */
[----:B------:R-:W2:Y:S04]  /*0140*/  @!P2 LDG.E.EL.64 R10, desc[UR4][R4.64] ;  /* 0x00000004040aa981 */ /* 0x000ea8000c2e1b00 */
[----:B------:R-:W2:Y:S01]  /*0150*/  @!P2 LDG.E.64 R8, desc[UR4][R2.64] ;  /* 0x000000040208a981 */ /* 0x000ea2000c1e1b00 */
[----:B------:R-:W-:-:S04]  /*0160*/  IADD3 R6, P3, R7, UR6, RZ ;  /* 0x0000000607067c10 */ /* 0x000fc8000ff7e0ff */
[----:B------:R-:W-:Y:S02]  /*0170*/  LEA.HI.X.SX32 R7, R7, UR7, 0x1, P3 ;  /* 0x0000000707077c11 */ /* 0x000fe400098f0eff */
[----:B--2---:R-:W-:Y:S02]  /*0180*/  FSETP.GT.AND P1, PT, R8, -R10, PT ;  /* 0x8000000a0800720b */ /* 0x004fe40003f24000 */
[----:B------:R-:W-:Y:S02]  /*0190*/  FSETP.GT.AND P0, PT, R9, -R11, PT ;  /* 0x8000000b0900720b */ /* 0x000fe40003f04000 */
[----:B------:R-:W-:Y:S02]  /*01a0*/  SEL R0, RZ, 0x1, !P1 ;  /* 0x00000001ff007807 */ /* 0x000fe40004800000 */
[----:B------:R-:W-:Y:S01]  /*01b0*/  SEL R13, RZ, 0x100, !P0 ;  /* 0x00000100ff0d7807 */ /* 0x000fe20004000000 */
[----:B------:R-:W-:-:S04]  /*01c0*/  FADD R8, R10, R8 ;  /* 0x000000080a087221 */ /* 0x000fc80000000000 */
[----:B------:R-:W-:Y:S02]  /*01d0*/  IMAD.IADD R13, R0, 0x1, R13 ;  /* 0x00000001000d7824 */ /* 0x000fe400078e020d */
[----:B------:R-:W-:Y:S01]  /*01e0*/  FADD R9, R11, R9 ;  /* 0x000000090b097221 */ /* 0x000fe20000000000 */
[----:B------:R-:W-:Y:S02]  /*01f0*/  @!P1 FMUL R8, R8, 0.0099999997764825820923 ;  /* 0x3c23d70a08089820 */ /* 0x000fe40000400000 */
[----:B------:R1:W-:Y:S01]  /*0200*/  @!P2 STG.E.U16 desc[UR4][R6.64], R13 ;  /* 0x0000000d0600a986 */ /* 0x0003e2000c101504 */
[----:B------:R-:W-:Y:S01]  /*0210*/  @!P0 FMUL R9, R9, 0.0099999997764825820923 ;  /* 0x3c23d70a09098820 */ /* 0x000fe20000400000 */
[----:B------:R-:W-:Y:S06]  /*0220*/  @P2 EXIT ;  /* 0x000000000000294d */ /* 0x000fec0003800000 */
[----:B------:R-:W-:Y:S01]  /*0230*/  STG.E.64 desc[UR4][R2.64], R8 ;  /* 0x0000000802007986 */ /* 0x000fe2000c101b04 */
[----:B------:R-:W-:Y:S05]  /*0240*/  EXIT ;  /* 0x000000000000794d */ /* 0x000fea0003800000 */
.L_x_0:
[----:B------:R-:W-:-:S00]  /*0250*/  BRA `(.L_x_0) ;  /* 0xfffffffc00fc7947 */ /* 0x000fc0000383ffff */
[----:B------:R-:W-:-:S00]  /*0260*/  NOP ;  /* 0x0000000000007918 */ /* 0x000fc00000000000 */
        /* <DEDUP_REMOVED lines=9> */
.L_x_1:


//--------------------- .nv.constant0.triton_poi_fused_convolution_leaky_relu_7 --------------------------
	.section	.nv.constant0.triton_poi_fused_convolution_leaky_relu_7,"a",@progbits
	.sectionflags	@""
	.align	4
.nv.constant0.triton_poi_fused_convolution_leaky_relu_7:
	.zero		556
